//
// Generated by NVIDIA NVVM Compiler
//
// Compiler Build ID: CL-36424714
// Cuda compilation tools, release 13.0, V13.0.88
// Based on NVVM 20.0.0
//

.version 9.0
.target sm_100
.address_size 64

	// .globl	_Z7reduce1PiS_i
.extern .shared .align 16 .b8 sdata[];

.visible .entry _Z7reduce1PiS_i(
	.param .u64 .ptr .align 1 _Z7reduce1PiS_i_param_0,
	.param .u64 .ptr .align 1 _Z7reduce1PiS_i_param_1,
	.param .u32 _Z7reduce1PiS_i_param_2
)
{
	.reg .pred 	%p<6>;
	.reg .b32 	%r<25>;
	.reg .b64 	%rd<9>;

	ld.param.u64 	%rd1, [_Z7reduce1PiS_i_param_0];
	ld.param.u64 	%rd2, [_Z7reduce1PiS_i_param_1];
	ld.param.u32 	%r11, [_Z7reduce1PiS_i_param_2];
	mov.u32 	%r1, %tid.x;
	mov.u32 	%r2, %ctaid.x;
	mov.u32 	%r3, %ntid.x;
	mad.lo.s32 	%r4, %r2, %r3, %r1;
	setp.ge.u32 	%p1, %r4, %r11;
	mov.b32 	%r23, 0;
	@%p1 bra 	$L__BB0_2;
	cvta.to.global.u64 	%rd3, %rd1;
	mul.wide.u32 	%rd4, %r4, 4;
	add.s64 	%rd5, %rd3, %rd4;
	ld.global.u32 	%r23, [%rd5];
$L__BB0_2:
	shl.b32 	%r12, %r1, 2;
	mov.u32 	%r13, sdata;
	add.s32 	%r7, %r13, %r12;
	st.shared.u32 	[%r7], %r23;
	bar.sync 	0;
	setp.lt.u32 	%p2, %r3, 2;
	@%p2 bra 	$L__BB0_7;
	mov.b32 	%r24, 1;
$L__BB0_4:
	shl.b32 	%r9, %r24, 1;
	add.s32 	%r15, %r9, -1;
	and.b32  	%r16, %r15, %r1;
	setp.ne.s32 	%p3, %r16, 0;
	@%p3 bra 	$L__BB0_6;
	shl.b32 	%r17, %r24, 2;
	add.s32 	%r18, %r7, %r17;
	ld.shared.u32 	%r19, [%r18];
	ld.shared.u32 	%r20, [%r7];
	add.s32 	%r21, %r20, %r19;
	st.shared.u32 	[%r7], %r21;
$L__BB0_6:
	bar.sync 	0;
	setp.lt.u32 	%p4, %r9, %r3;
	mov.u32 	%r24, %r9;
	@%p4 bra 	$L__BB0_4;
$L__BB0_7:
	setp.ne.s32 	%p5, %r1, 0;
	@%p5 bra 	$L__BB0_9;
	ld.shared.u32 	%r22, [sdata];
	cvta.to.global.u64 	%rd6, %rd2;
	mul.wide.u32 	%rd7, %r2, 4;
	add.s64 	%rd8, %rd6, %rd7;
	st.global.u32 	[%rd8], %r22;
$L__BB0_9:
	ret;

}
	// .globl	_Z7reduce2PiS_i
.visible .entry _Z7reduce2PiS_i(
	.param .u64 .ptr .align 1 _Z7reduce2PiS_i_param_0,
	.param .u64 .ptr .align 1 _Z7reduce2PiS_i_param_1,
	.param .u32 _Z7reduce2PiS_i_param_2
)
{
	.reg .pred 	%p<6>;
	.reg .b32 	%r<28>;
	.reg .b64 	%rd<9>;

	ld.param.u64 	%rd1, [_Z7reduce2PiS_i_param_0];
	ld.param.u64 	%rd2, [_Z7reduce2PiS_i_param_1];
	ld.param.u32 	%r11, [_Z7reduce2PiS_i_param_2];
	mov.u32 	%r1, %tid.x;
	mov.u32 	%r2, %ctaid.x;
	mov.u32 	%r3, %ntid.x;
	mad.lo.s32 	%r4, %r2, %r3, %r1;
	setp.ge.u32 	%p1, %r4, %r11;
	mov.b32 	%r26, 0;
	@%p1 bra 	$L__BB1_2;
	cvta.to.global.u64 	%rd3, %rd1;
	mul.wide.u32 	%rd4, %r4, 4;
	add.s64 	%rd5, %rd3, %rd4;
	ld.global.u32 	%r26, [%rd5];
$L__BB1_2:
	shl.b32 	%r12, %r1, 2;
	mov.u32 	%r13, sdata;
	add.s32 	%r14, %r13, %r12;
	st.shared.u32 	[%r14], %r26;
	bar.sync 	0;
	setp.lt.u32 	%p2, %r3, 2;
	@%p2 bra 	$L__BB1_7;
	mov.b32 	%r27, 1;
$L__BB1_4:
	shl.b32 	%r8, %r27, 1;
	mul.lo.s32 	%r9, %r8, %r1;
	setp.ge.u32 	%p3, %r9, %r3;
	@%p3 bra 	$L__BB1_6;
	add.s32 	%r16, %r9, %r27;
	shl.b32 	%r17, %r16, 2;
	add.s32 	%r19, %r13, %r17;
	ld.shared.u32 	%r20, [%r19];
	shl.b32 	%r21, %r9, 2;
	add.s32 	%r22, %r13, %r21;
	ld.shared.u32 	%r23, [%r22];
	add.s32 	%r24, %r23, %r20;
	st.shared.u32 	[%r22], %r24;
$L__BB1_6:
	bar.sync 	0;
	setp.lt.u32 	%p4, %r8, %r3;
	mov.u32 	%r27, %r8;
	@%p4 bra 	$L__BB1_4;
$L__BB1_7:
	setp.ne.s32 	%p5, %r1, 0;
	@%p5 bra 	$L__BB1_9;
	ld.shared.u32 	%r25, [sdata];
	cvta.to.global.u64 	%rd6, %rd2;
	mul.wide.u32 	%rd7, %r2, 4;
	add.s64 	%rd8, %rd6, %rd7;
	st.global.u32 	[%rd8], %r25;
$L__BB1_9:
	ret;

}
	// .globl	_Z7reduce3PiS_i
.visible .entry _Z7reduce3PiS_i(
	.param .u64 .ptr .align 1 _Z7reduce3PiS_i_param_0,
	.param .u64 .ptr .align 1 _Z7reduce3PiS_i_param_1,
	.param .u32 _Z7reduce3PiS_i_param_2
)
{
	.reg .pred 	%p<6>;
	.reg .b32 	%r<22>;
	.reg .b64 	%rd<9>;

	ld.param.u64 	%rd1, [_Z7reduce3PiS_i_param_0];
	ld.param.u64 	%rd2, [_Z7reduce3PiS_i_param_1];
	ld.param.u32 	%r11, [_Z7reduce3PiS_i_param_2];
	mov.u32 	%r1, %tid.x;
	mov.u32 	%r2, %ctaid.x;
	mov.u32 	%r21, %ntid.x;
	mad.lo.s32 	%r4, %r2, %r21, %r1;
	setp.ge.u32 	%p1, %r4, %r11;
	mov.b32 	%r20, 0;
	@%p1 bra 	$L__BB2_2;
	cvta.to.global.u64 	%rd3, %rd1;
	mul.wide.u32 	%rd4, %r4, 4;
	add.s64 	%rd5, %rd3, %rd4;
	ld.global.u32 	%r20, [%rd5];
$L__BB2_2:
	shl.b32 	%r12, %r1, 2;
	mov.u32 	%r13, sdata;
	add.s32 	%r7, %r13, %r12;
	st.shared.u32 	[%r7], %r20;
	bar.sync 	0;
	setp.lt.u32 	%p2, %r21, 2;
	@%p2 bra 	$L__BB2_6;
$L__BB2_3:
	shr.u32 	%r9, %r21, 1;
	setp.ge.u32 	%p3, %r1, %r9;
	@%p3 bra 	$L__BB2_5;
	shl.b32 	%r14, %r9, 2;
	add.s32 	%r15, %r7, %r14;
	ld.shared.u32 	%r16, [%r15];
	ld.shared.u32 	%r17, [%r7];
	add.s32 	%r18, %r17, %r16;
	st.shared.u32 	[%r7], %r18;
$L__BB2_5:
	bar.sync 	0;
	setp.gt.u32 	%p4, %r21, 3;
	mov.u32 	%r21, %r9;
	@%p4 bra 	$L__BB2_3;
$L__BB2_6:
	setp.ne.s32 	%p5, %r1, 0;
	@%p5 bra 	$L__BB2_8;
	ld.shared.u32 	%r19, [sdata];
	cvta.to.global.u64 	%rd6, %rd2;
	mul.wide.u32 	%rd7, %r2, 4;
	add.s64 	%rd8, %rd6, %rd7;
	st.global.u32 	[%rd8], %r19;
$L__BB2_8:
	ret;

}
	// .globl	_Z7reduce4PiS_i
.visible .entry _Z7reduce4PiS_i(
	.param .u64 .ptr .align 1 _Z7reduce4PiS_i_param_0,
	.param .u64 .ptr .align 1 _Z7reduce4PiS_i_param_1,
	.param .u32 _Z7reduce4PiS_i_param_2
)
{
	.reg .pred 	%p<7>;
	.reg .b32 	%r<28>;
	.reg .b64 	%rd<11>;

	ld.param.u64 	%rd3, [_Z7reduce4PiS_i_param_0];
	ld.param.u64 	%rd2, [_Z7reduce4PiS_i_param_1];
	ld.param.u32 	%r12, [_Z7reduce4PiS_i_param_2];
	cvta.to.global.u64 	%rd1, %rd3;
	mov.u32 	%r1, %tid.x;
	mov.u32 	%r2, %ctaid.x;
	mov.u32 	%r27, %ntid.x;
	mul.lo.s32 	%r13, %r27, %r2;
	shl.b32 	%r14, %r13, 1;
	add.s32 	%r4, %r14, %r1;
	setp.ge.u32 	%p1, %r4, %r12;
	shl.b32 	%r15, %r1, 2;
	mov.u32 	%r16, sdata;
	add.s32 	%r5, %r16, %r15;
	@%p1 bra 	$L__BB3_4;
	mul.wide.u32 	%rd4, %r4, 4;
	add.s64 	%rd5, %rd1, %rd4;
	ld.global.u32 	%r6, [%rd5];
	add.s32 	%r7, %r4, %r27;
	setp.ge.u32 	%p2, %r7, %r12;
	mov.b32 	%r26, 0;
	@%p2 bra 	$L__BB3_3;
	mul.wide.u32 	%rd6, %r7, 4;
	add.s64 	%rd7, %rd1, %rd6;
	ld.global.u32 	%r26, [%rd7];
$L__BB3_3:
	add.s32 	%r19, %r26, %r6;
	st.shared.u32 	[%r5], %r19;
	bra.uni 	$L__BB3_5;
$L__BB3_4:
	mov.b32 	%r17, 0;
	st.shared.u32 	[%r5], %r17;
$L__BB3_5:
	bar.sync 	0;
	setp.lt.u32 	%p3, %r27, 2;
	@%p3 bra 	$L__BB3_9;
$L__BB3_6:
	shr.u32 	%r11, %r27, 1;
	setp.ge.u32 	%p4, %r1, %r11;
	@%p4 bra 	$L__BB3_8;
	shl.b32 	%r20, %r11, 2;
	add.s32 	%r21, %r5, %r20;
	ld.shared.u32 	%r22, [%r21];
	ld.shared.u32 	%r23, [%r5];
	add.s32 	%r24, %r23, %r22;
	st.shared.u32 	[%r5], %r24;
$L__BB3_8:
	bar.sync 	0;
	setp.gt.u32 	%p5, %r27, 3;
	mov.u32 	%r27, %r11;
	@%p5 bra 	$L__BB3_6;
$L__BB3_9:
	setp.ne.s32 	%p6, %r1, 0;
	@%p6 bra 	$L__BB3_11;
	ld.shared.u32 	%r25, [sdata];
	cvta.to.global.u64 	%rd8, %rd2;
	mul.wide.u32 	%rd9, %r2, 4;
	add.s64 	%rd10, %rd8, %rd9;
	st.global.u32 	[%rd10], %r25;
$L__BB3_11:
	ret;

}


// ===== COMPILED SASS (sm_100) =====

	.target	sm_100

	.elftype	@"ET_EXEC"


//--------------------- .note.nv.tkinfo           --------------------------
	.section	.note.nv.tkinfo,"",@"SHT_NOTE"
	.sectionflags	@"SHF_NOTE_NV_TKINFO"
	.tkinfo
        /*0018*/ 	.word	0x00000002
        /*0030*/ 	.string	""
        /*0030*/ 	.string	"ptxas"
        /*0030*/ 	.string	"Cuda compilation tools, release 13.0, V13.0.88"
        /*0030*/ 	.string	"Build cuda_13.0.r13.0/compiler.36424714_0"
        /*0030*/ 	.string	"-arch sm_100 -m 64 "



//--------------------- .note.nv.cuinfo           --------------------------
	.section	.note.nv.cuinfo,"",@"SHT_NOTE"
	.sectionflags	@"SHF_NOTE_NV_CUINFO"
        /*0018*/ 	.short	0x0002
        /*001a*/ 	.short	0x0064
        /*001c*/ 	.short	0x0082
	.zero		2


//--------------------- .nv.info                  --------------------------
	.section	.nv.info,"",@"SHT_CUDA_INFO"
	.align	4


	//----- nvinfo : EIATTR_REGCOUNT
	.align		4
        /*0000*/ 	.byte	0x04, 0x2f
        /*0002*/ 	.short	(.L_1 - .L_0)
	.align		4
.L_0:
        /*0004*/ 	.word	index@(_Z7reduce1PiS_i)
        /*0008*/ 	.word	0x0000000b


	//----- nvinfo : EIATTR_FRAME_SIZE
	.align		4
.L_1:
        /*000c*/ 	.byte	0x04, 0x11
        /*000e*/ 	.short	(.L_3 - .L_2)
	.align		4
.L_2:
        /*0010*/ 	.word	index@(_Z7reduce1PiS_i)
        /*0014*/ 	.word	0x00000000


	//----- nvinfo : EIATTR_REGCOUNT
	.align		4
.L_3:
        /*0018*/ 	.byte	0x04, 0x2f
        /*001a*/ 	.short	(.L_5 - .L_4)
	.align		4
.L_4:
        /*001c*/ 	.word	index@(_Z7reduce2PiS_i)
        /*0020*/ 	.word	0x0000000a


	//----- nvinfo : EIATTR_FRAME_SIZE
	.align		4
.L_5:
        /*0024*/ 	.byte	0x04, 0x11
        /*0026*/ 	.short	(.L_7 - .L_6)
	.align		4
.L_6:
        /*0028*/ 	.word	index@(_Z7reduce2PiS_i)
        /*002c*/ 	.word	0x00000000


	//----- nvinfo : EIATTR_REGCOUNT
	.align		4
.L_7:
        /*0030*/ 	.byte	0x04, 0x2f
        /*0032*/ 	.short	(.L_9 - .L_8)
	.align		4
.L_8:
        /*0034*/ 	.word	index@(_Z7reduce3PiS_i)
        /*0038*/ 	.word	0x0000000b


	//----- nvinfo : EIATTR_FRAME_SIZE
	.align		4
.L_9:
        /*003c*/ 	.byte	0x04, 0x11
        /*003e*/ 	.short	(.L_11 - .L_10)
	.align		4
.L_10:
        /*0040*/ 	.word	index@(_Z7reduce3PiS_i)
        /*0044*/ 	.word	0x00000000


	//----- nvinfo : EIATTR_REGCOUNT
	.align		4
.L_11:
        /*0048*/ 	.byte	0x04, 0x2f
        /*004a*/ 	.short	(.L_13 - .L_12)
	.align		4
.L_12:
        /*004c*/ 	.word	index@(_Z7reduce4PiS_i)
        /*0050*/ 	.word	0x00000010


	//----- nvinfo : EIATTR_FRAME_SIZE
	.align		4
.L_13:
        /*0054*/ 	.byte	0x04, 0x11
        /*0056*/ 	.short	(.L_15 - .L_14)
	.align		4
.L_14:
        /*0058*/ 	.word	index@(_Z7reduce4PiS_i)
        /*005c*/ 	.word	0x00000000


	//----- nvinfo : EIATTR_MIN_STACK_SIZE
	.align		4
.L_15:
        /*0060*/ 	.byte	0x04, 0x12
        /*0062*/ 	.short	(.L_17 - .L_16)
	.align		4
.L_16:
        /*0064*/ 	.word	index@(_Z7reduce4PiS_i)
        /*0068*/ 	.word	0x00000000


	//----- nvinfo : EIATTR_MIN_STACK_SIZE
	.align		4
.L_17:
        /*006c*/ 	.byte	0x04, 0x12
        /*006e*/ 	.short	(.L_19 - .L_18)
	.align		4
.L_18:
        /*0070*/ 	.word	index@(_Z7reduce3PiS_i)
        /*0074*/ 	.word	0x00000000


	//----- nvinfo : EIATTR_MIN_STACK_SIZE
	.align		4
.L_19:
        /*0078*/ 	.byte	0x04, 0x12
        /*007a*/ 	.short	(.L_21 - .L_20)
	.align		4
.L_20:
        /*007c*/ 	.word	index@(_Z7reduce2PiS_i)
        /*0080*/ 	.word	0x00000000


	//----- nvinfo : EIATTR_MIN_STACK_SIZE
	.align		4
.L_21:
        /*0084*/ 	.byte	0x04, 0x12
        /*0086*/ 	.short	(.L_23 - .L_22)
	.align		4
.L_22:
        /*0088*/ 	.word	index@(_Z7reduce1PiS_i)
        /*008c*/ 	.word	0x00000000
.L_23:


//--------------------- .nv.compat                --------------------------
	.section	.nv.compat,"",@"SHT_CUDA_COMPAT_INFO"
	.align	4
        /*0000*/ 	.byte	0x02, 0x09, 0x00, 0x00, 0x02, 0x02, 0x01, 0x00, 0x02, 0x05, 0x05, 0x00, 0x03, 0x07, 0x01, 0x01
        /*0010*/ 	.byte	0x02, 0x03, 0x00, 0x00, 0x02, 0x06, 0x01, 0x00, 0x04, 0x0b, 0x08, 0x00, 0x09, 0x00, 0x00, 0x00
        /*0020*/ 	.byte	0x00, 0x00, 0x00, 0x00


//--------------------- .nv.info._Z7reduce4PiS_i  --------------------------
	.section	.nv.info._Z7reduce4PiS_i,"",@"SHT_CUDA_INFO"
	.sectionflags	@""
	.align	4


	//----- nvinfo : EIATTR_CUDA_API_VERSION
	.align		4
        /*0000*/ 	.byte	0x04, 0x37
        /*0002*/ 	.short	(.L_25 - .L_24)
.L_24:
        /*0004*/ 	.word	0x00000082


	//----- nvinfo : EIATTR_KPARAM_INFO
	.align		4
.L_25:
        /*0008*/ 	.byte	0x04, 0x17
        /*000a*/ 	.short	(.L_27 - .L_26)
.L_26:
        /*000c*/ 	.word	0x00000000
        /*0010*/ 	.short	0x0002
        /*0012*/ 	.short	0x0010
        /*0014*/ 	.byte	0x00, 0xf0, 0x11, 0x00


	//----- nvinfo : EIATTR_KPARAM_INFO
	.align		4
.L_27:
        /*0018*/ 	.byte	0x04, 0x17
        /*001a*/ 	.short	(.L_29 - .L_28)
.L_28:
        /*001c*/ 	.word	0x00000000
        /*0020*/ 	.short	0x0001
        /*0022*/ 	.short	0x0008
        /*0024*/ 	.byte	0x00, 0xf5, 0x21, 0x00


	//----- nvinfo : EIATTR_KPARAM_INFO
	.align		4
.L_29:
        /*0028*/ 	.byte	0x04, 0x17
        /*002a*/ 	.short	(.L_31 - .L_30)
.L_30:
        /*002c*/ 	.word	0x00000000
        /*0030*/ 	.short	0x0000
        /*0032*/ 	.short	0x0000
        /*0034*/ 	.byte	0x00, 0xf5, 0x21, 0x00


	//----- nvinfo : EIATTR_SPARSE_MMA_MASK
	.align		4
.L_31:
        /*0038*/ 	.byte	0x03, 0x50
        /*003a*/ 	.short	0x0000


	//----- nvinfo : EIATTR_MAXREG_COUNT
	.align		4
        /*003c*/ 	.byte	0x03, 0x1b
        /*003e*/ 	.short	0x00ff


	//----- nvinfo : EIATTR_NUM_BARRIERS
	.align		4
        /*0040*/ 	.byte	0x02, 0x4c
        /*0042*/ 	.byte	0x01
	.zero		1


	//----- nvinfo : EIATTR_MERCURY_ISA_VERSION
	.align		4
        /*0044*/ 	.byte	0x03, 0x5f
        /*0046*/ 	.short	0x0101


	//----- nvinfo : EIATTR_VRC_CTA_INIT_COUNT
	.align		4
        /*0048*/ 	.byte	0x02, 0x4a
	.zero		1
	.zero		1


	//----- nvinfo : EIATTR_EXIT_INSTR_OFFSETS
	.align		4
        /*004c*/ 	.byte	0x04, 0x1c
        /*004e*/ 	.short	(.L_33 - .L_32)


	//   ....[0]....
.L_32:
        /*0050*/ 	.word	0x000002c0


	//   ....[1]....
        /*0054*/ 	.word	0x00000340


	//----- nvinfo : EIATTR_CRS_STACK_SIZE
	.align		4
.L_33:
        /*0058*/ 	.byte	0x04, 0x1e
        /*005a*/ 	.short	(.L_35 - .L_34)
.L_34:
        /*005c*/ 	.word	0x00000000


	//----- nvinfo : EIATTR_CBANK_PARAM_SIZE
	.align		4
.L_35:
        /*0060*/ 	.byte	0x03, 0x19
        /*0062*/ 	.short	0x0014


	//----- nvinfo : EIATTR_PARAM_CBANK
	.align		4
        /*0064*/ 	.byte	0x04, 0x0a
        /*0066*/ 	.short	(.L_37 - .L_36)
	.align		4
.L_36:
        /*0068*/ 	.word	index@(.nv.constant0._Z7reduce4PiS_i)
        /*006c*/ 	.short	0x0380
        /*006e*/ 	.short	0x0014


	//----- nvinfo : EIATTR_SW_WAR
	.align		4
.L_37:
        /*0070*/ 	.byte	0x04, 0x36
        /*0072*/ 	.short	(.L_39 - .L_38)
.L_38:
        /*0074*/ 	.word	0x00000008
.L_39:


//--------------------- .nv.info._Z7reduce3PiS_i  --------------------------
	.section	.nv.info._Z7reduce3PiS_i,"",@"SHT_CUDA_INFO"
	.sectionflags	@""
	.align	4


	//----- nvinfo : EIATTR_CUDA_API_VERSION
	.align		4
        /*0000*/ 	.byte	0x04, 0x37
        /*0002*/ 	.short	(.L_41 - .L_40)
.L_40:
        /*0004*/ 	.word	0x00000082


	//----- nvinfo : EIATTR_KPARAM_INFO
	.align		4
.L_41:
        /*0008*/ 	.byte	0x04, 0x17
        /*000a*/ 	.short	(.L_43 - .L_42)
.L_42:
        /*000c*/ 	.word	0x00000000
        /*0010*/ 	.short	0x0002
        /*0012*/ 	.short	0x0010
        /*0014*/ 	.byte	0x00, 0xf0, 0x11, 0x00


	//----- nvinfo : EIATTR_KPARAM_INFO
	.align		4
.L_43:
        /*0018*/ 	.byte	0x04, 0x17
        /*001a*/ 	.short	(.L_45 - .L_44)
.L_44:
        /*001c*/ 	.word	0x00000000
        /*0020*/ 	.short	0x0001
        /*0022*/ 	.short	0x0008
        /*0024*/ 	.byte	0x00, 0xf5, 0x21, 0x00


	//----- nvinfo : EIATTR_KPARAM_INFO
	.align		4
.L_45:
        /*0028*/ 	.byte	0x04, 0x17
        /*002a*/ 	.short	(.L_47 - .L_46)
.L_46:
        /*002c*/ 	.word	0x00000000
        /*0030*/ 	.short	0x0000
        /*0032*/ 	.short	0x0000
        /*0034*/ 	.byte	0x00, 0xf5, 0x21, 0x00


	//----- nvinfo : EIATTR_SPARSE_MMA_MASK
	.align		4
.L_47:
        /*0038*/ 	.byte	0x03, 0x50
        /*003a*/ 	.short	0x0000


	//----- nvinfo : EIATTR_MAXREG_COUNT
	.align		4
        /*003c*/ 	.byte	0x03, 0x1b
        /*003e*/ 	.short	0x00ff


	//----- nvinfo : EIATTR_NUM_BARRIERS
	.align		4
        /*0040*/ 	.byte	0x02, 0x4c
        /*0042*/ 	.byte	0x01
	.zero		1


	//----- nvinfo : EIATTR_MERCURY_ISA_VERSION
	.align		4
        /*0044*/ 	.byte	0x03, 0x5f
        /*0046*/ 	.short	0x0101


	//----- nvinfo : EIATTR_VRC_CTA_INIT_COUNT
	.align		4
        /*0048*/ 	.byte	0x02, 0x4a
	.zero		1
	.zero		1


	//----- nvinfo : EIATTR_EXIT_INSTR_OFFSETS
	.align		4
        /*004c*/ 	.byte	0x04, 0x1c
        /*004e*/ 	.short	(.L_49 - .L_48)


	//   ....[0]....
.L_48:
        /*0050*/ 	.word	0x00000210


	//   ....[1]....
        /*0054*/ 	.word	0x00000290


	//----- nvinfo : EIATTR_CBANK_PARAM_SIZE
	.align		4
.L_49:
        /*0058*/ 	.byte	0x03, 0x19
        /*005a*/ 	.short	0x0014


	//----- nvinfo : EIATTR_PARAM_CBANK
	.align		4
        /*005c*/ 	.byte	0x04, 0x0a
        /*005e*/ 	.short	(.L_51 - .L_50)
	.align		4
.L_50:
        /*0060*/ 	.word	index@(.nv.constant0._Z7reduce3PiS_i)
        /*0064*/ 	.short	0x0380
        /*0066*/ 	.short	0x0014


	//----- nvinfo : EIATTR_SW_WAR
	.align		4
.L_51:
        /*0068*/ 	.byte	0x04, 0x36
        /*006a*/ 	.short	(.L_53 - .L_52)
.L_52:
        /*006c*/ 	.word	0x00000008
.L_53:


//--------------------- .nv.info._Z7reduce2PiS_i  --------------------------
	.section	.nv.info._Z7reduce2PiS_i,"",@"SHT_CUDA_INFO"
	.sectionflags	@""
	.align	4


	//----- nvinfo : EIATTR_CUDA_API_VERSION
	.align		4
        /*0000*/ 	.byte	0x04, 0x37
        /*0002*/ 	.short	(.L_55 - .L_54)
.L_54:
        /*0004*/ 	.word	0x00000082


	//----- nvinfo : EIATTR_KPARAM_INFO
	.align		4
.L_55:
        /*0008*/ 	.byte	0x04, 0x17
        /*000a*/ 	.short	(.L_57 - .L_56)
.L_56:
        /*000c*/ 	.word	0x00000000
        /*0010*/ 	.short	0x0002
        /*0012*/ 	.short	0x0010
        /*0014*/ 	.byte	0x00, 0xf0, 0x11, 0x00


	//----- nvinfo : EIATTR_KPARAM_INFO
	.align		4
.L_57:
        /*0018*/ 	.byte	0x04, 0x17
        /*001a*/ 	.short	(.L_59 - .L_58)
.L_58:
        /*001c*/ 	.word	0x00000000
        /*0020*/ 	.short	0x0001
        /*0022*/ 	.short	0x0008
        /*0024*/ 	.byte	0x00, 0xf5, 0x21, 0x00


	//----- nvinfo : EIATTR_KPARAM_INFO
	.align		4
.L_59:
        /*0028*/ 	.byte	0x04, 0x17
        /*002a*/ 	.short	(.L_61 - .L_60)
.L_60:
        /*002c*/ 	.word	0x00000000
        /*0030*/ 	.short	0x0000
        /*0032*/ 	.short	0x0000
        /*0034*/ 	.byte	0x00, 0xf5, 0x21, 0x00


	//----- nvinfo : EIATTR_SPARSE_MMA_MASK
	.align		4
.L_61:
        /*0038*/ 	.byte	0x03, 0x50
        /*003a*/ 	.short	0x0000


	//----- nvinfo : EIATTR_MAXREG_COUNT
	.align		4
        /*003c*/ 	.byte	0x03, 0x1b
        /*003e*/ 	.short	0x00ff


	//----- nvinfo : EIATTR_NUM_BARRIERS
	.align		4
        /*0040*/ 	.byte	0x02, 0x4c
        /*0042*/ 	.byte	0x01
	.zero		1


	//----- nvinfo : EIATTR_MERCURY_ISA_VERSION
	.align		4
        /*0044*/ 	.byte	0x03, 0x5f
        /*0046*/ 	.short	0x0101


	//----- nvinfo : EIATTR_VRC_CTA_INIT_COUNT
	.align		4
        /*0048*/ 	.byte	0x02, 0x4a
	.zero		1
	.zero		1


	//----- nvinfo : EIATTR_EXIT_INSTR_OFFSETS
	.align		4
        /*004c*/ 	.byte	0x04, 0x1c
        /*004e*/ 	.short	(.L_63 - .L_62)


	//   ....[0]....
.L_62:
        /*0050*/ 	.word	0x00000240


	//   ....[1]....
        /*0054*/ 	.word	0x000002c0


	//----- nvinfo : EIATTR_CBANK_PARAM_SIZE
	.align		4
.L_63:
        /*0058*/ 	.byte	0x03, 0x19
        /*005a*/ 	.short	0x0014


	//----- nvinfo : EIATTR_PARAM_CBANK
	.align		4
        /*005c*/ 	.byte	0x04, 0x0a
        /*005e*/ 	.short	(.L_65 - .L_64)
	.align		4
.L_64:
        /*0060*/ 	.word	index@(.nv.constant0._Z7reduce2PiS_i)
        /*0064*/ 	.short	0x0380
        /*0066*/ 	.short	0x0014


	//----- nvinfo : EIATTR_SW_WAR
	.align		4
.L_65:
        /*0068*/ 	.byte	0x04, 0x36
        /*006a*/ 	.short	(.L_67 - .L_66)
.L_66:
        /*006c*/ 	.word	0x00000008
.L_67:


//--------------------- .nv.info._Z7reduce1PiS_i  --------------------------
	.section	.nv.info._Z7reduce1PiS_i,"",@"SHT_CUDA_INFO"
	.sectionflags	@""
	.align	4


	//----- nvinfo : EIATTR_CUDA_API_VERSION
	.align		4
        /*0000*/ 	.byte	0x04, 0x37
        /*0002*/ 	.short	(.L_69 - .L_68)
.L_68:
        /*0004*/ 	.word	0x00000082


	//----- nvinfo : EIATTR_KPARAM_INFO
	.align		4
.L_69:
        /*0008*/ 	.byte	0x04, 0x17
        /*000a*/ 	.short	(.L_71 - .L_70)
.L_70:
        /*000c*/ 	.word	0x00000000
        /*0010*/ 	.short	0x0002
        /*0012*/ 	.short	0x0010
        /*0014*/ 	.byte	0x00, 0xf0, 0x11, 0x00


	//----- nvinfo : EIATTR_KPARAM_INFO
	.align		4
.L_71:
        /*0018*/ 	.byte	0x04, 0x17
        /*001a*/ 	.short	(.L_73 - .L_72)
.L_72:
        /*001c*/ 	.word	0x00000000
        /*0020*/ 	.short	0x0001
        /*0022*/ 	.short	0x0008
        /*0024*/ 	.byte	0x00, 0xf5, 0x21, 0x00


	//----- nvinfo : EIATTR_KPARAM_INFO
	.align		4
.L_73:
        /*0028*/ 	.byte	0x04, 0x17
        /*002a*/ 	.short	(.L_75 - .L_74)
.L_74:
        /*002c*/ 	.word	0x00000000
        /*0030*/ 	.short	0x0000
        /*0032*/ 	.short	0x0000
        /*0034*/ 	.byte	0x00, 0xf5, 0x21, 0x00


	//----- nvinfo : EIATTR_SPARSE_MMA_MASK
	.align		4
.L_75:
        /*0038*/ 	.byte	0x03, 0x50
        /*003a*/ 	.short	0x0000


	//----- nvinfo : EIATTR_MAXREG_COUNT
	.align		4
        /*003c*/ 	.byte	0x03, 0x1b
        /*003e*/ 	.short	0x00ff


	//----- nvinfo : EIATTR_NUM_BARRIERS
	.align		4
        /*0040*/ 	.byte	0x02, 0x4c
        /*0042*/ 	.byte	0x01
	.zero		1


	//----- nvinfo : EIATTR_MERCURY_ISA_VERSION
	.align		4
        /*0044*/ 	.byte	0x03, 0x5f
        /*0046*/ 	.short	0x0101


	//----- nvinfo : EIATTR_VRC_CTA_INIT_COUNT
	.align		4
        /*0048*/ 	.byte	0x02, 0x4a
	.zero		1
	.zero		1


	//----- nvinfo : EIATTR_EXIT_INSTR_OFFSETS
	.align		4
        /*004c*/ 	.byte	0x04, 0x1c
        /*004e*/ 	.short	(.L_77 - .L_76)


	//   ....[0]....
.L_76:
        /*0050*/ 	.word	0x00000220


	//   ....[1]....
        /*0054*/ 	.word	0x000002a0


	//----- nvinfo : EIATTR_CBANK_PARAM_SIZE
	.align		4
.L_77:
        /*0058*/ 	.byte	0x03, 0x19
        /*005a*/ 	.short	0x0014


	//----- nvinfo : EIATTR_PARAM_CBANK
	.align		4
        /*005c*/ 	.byte	0x04, 0x0a
        /*005e*/ 	.short	(.L_79 - .L_78)
	.align		4
.L_78:
        /*0060*/ 	.word	index@(.nv.constant0._Z7reduce1PiS_i)
        /*0064*/ 	.short	0x0380
        /*0066*/ 	.short	0x0014


	//----- nvinfo : EIATTR_SW_WAR
	.align		4
.L_79:
        /*0068*/ 	.byte	0x04, 0x36
        /*006a*/ 	.short	(.L_81 - .L_80)
.L_80:
        /*006c*/ 	.word	0x00000008
.L_81:


//--------------------- .nv.callgraph             --------------------------
	.section	.nv.callgraph,"",@"SHT_CUDA_CALLGRAPH"
	.align	4
	.sectionentsize	8
	.align		4
        /*0000*/ 	.word	0x00000000
	.align		4
        /*0004*/ 	.word	0xffffffff
	.align		4
        /*0008*/ 	.word	0x00000000
	.align		4
        /*000c*/ 	.word	0xfffffffe
	.align		4
        /*0010*/ 	.word	0x00000000
	.align		4
        /*0014*/ 	.word	0xfffffffd
	.align		4
        /*0018*/ 	.word	0x00000000
	.align		4
        /*001c*/ 	.word	0xfffffffc


//--------------------- .text._Z7reduce4PiS_i     --------------------------
	.section	.text._Z7reduce4PiS_i,"ax",@progbits
	.align	128
        .global         _Z7reduce4PiS_i
        .type           _Z7reduce4PiS_i,@function
        .size           _Z7reduce4PiS_i,(.L_x_15 - _Z7reduce4PiS_i)
        .other          _Z7reduce4PiS_i,@"STO_CUDA_ENTRY STV_DEFAULT"
_Z7reduce4PiS_i:
.text._Z7reduce4PiS_i:
[----:B------:R-:W-:Y:S01]  /*0000*/  LDC R1, c[0x0][0x37c] ;  /* 0x0000df00ff017b82 */ /* 0x000fe20000000800 */
[----:B------:R-:W0:Y:S01]  /*0010*/  S2R R11, SR_CTAID.X ;  /* 0x00000000000b7919 */ /* 0x000e220000002500 */
[----:B------:R-:W1:Y:S06]  /*0020*/  LDCU UR8, c[0x0][0x360] ;  /* 0x00006c00ff0877ac */ /* 0x000e6c0008000800 */
[----:B------:R-:W2:Y:S01]  /*0030*/  S2UR UR5, SR_CgaCtaId ;  /* 0x00000000000579c3 */ /* 0x000ea20000008800 */
[----:B------:R-:W-:Y:S01]  /*0040*/  BSSY.RECONVERGENT B0, `(.L_x_0) ;  /* 0x0000018000007945 */ /* 0x000fe20003800200 */
[----:B------:R-:W3:Y:S01]  /*0050*/  S2R R9, SR_TID.X ;  /* 0x0000000000097919 */ /* 0x000ee20000002100 */
[----:B------:R-:W4:Y:S01]  /*0060*/  LDCU UR9, c[0x0][0x390] ;  /* 0x00007200ff0977ac */ /* 0x000f220008000800 */
[----:B------:R-:W-:Y:S01]  /*0070*/  UMOV UR4, 0x400 ;  /* 0x0000040000047882 */ /* 0x000fe20000000000 */
[----:B------:R-:W0:Y:S01]  /*0080*/  LDCU.64 UR6, c[0x0][0x358] ;  /* 0x00006b00ff0677ac */ /* 0x000e220008000a00 */
[----:B-1----:R-:W-:Y:S01]  /*0090*/  IMAD.U32 R6, RZ, RZ, UR8 ;  /* 0x00000008ff067e24 */ /* 0x002fe2000f8e00ff */
[----:B--2---:R-:W-:Y:S01]  /*00a0*/  ULEA UR4, UR5, UR4, 0x18 ;  /* 0x0000000405047291 */ /* 0x004fe2000f8ec0ff */
[----:B0-----:R-:W-:-:S04]  /*00b0*/  IMAD R0, R11, UR8, RZ ;  /* 0x000000080b007c24 */ /* 0x001fc8000f8e02ff */
[----:B---3--:R-:W-:Y:S01]  /*00c0*/  IMAD R3, R0, 0x2, R9 ;  /* 0x0000000200037824 */ /* 0x008fe200078e0209 */
[----:B------:R-:W-:-:S04]  /*00d0*/  LEA R0, R9, UR4, 0x2 ;  /* 0x0000000409007c11 */ /* 0x000fc8000f8e10ff */
[----:B----4-:R-:W-:-:S13]  /*00e0*/  ISETP.GE.U32.AND P0, PT, R3, UR9, PT ;  /* 0x0000000903007c0c */ /* 0x010fda000bf06070 */
[----:B------:R-:W-:Y:S05]  /*00f0*/  @P0 BRA `(.L_x_1) ;  /* 0x00000000002c0947 */ /* 0x000fea0003800000 */
[----:B------:R-:W0:Y:S01]  /*0100*/  LDC.64 R4, c[0x0][0x380] ;  /* 0x0000e000ff047b82 */ /* 0x000e220000000a00 */
[----:B------:R-:W-:Y:S01]  /*0110*/  IADD3 R13, PT, PT, R3, R6, RZ ;  /* 0x00000006030d7210 */ /* 0x000fe20007ffe0ff */
[----:B------:R-:W-:-:S03]  /*0120*/  IMAD.MOV.U32 R7, RZ, RZ, RZ ;  /* 0x000000ffff077224 */ /* 0x000fc600078e00ff */
[----:B------:R-:W-:Y:S01]  /*0130*/  ISETP.GE.U32.AND P0, PT, R13, UR9, PT ;  /* 0x000000090d007c0c */ /* 0x000fe2000bf06070 */
[----:B0-----:R-:W-:-:S12]  /*0140*/  IMAD.WIDE.U32 R2, R3, 0x4, R4 ;  /* 0x0000000403027825 */ /* 0x001fd800078e0004 */
[----:B------:R-:W-:Y:S01]  /*0150*/  @!P0 IMAD.WIDE.U32 R4, R13, 0x4, R4 ;  /* 0x000000040d048825 */ /* 0x000fe200078e0004 */
[----:B------:R-:W2:Y:S04]  /*0160*/  LDG.E R2, desc[UR6][R2.64] ;  /* 0x0000000602027981 */ /* 0x000ea8000c1e1900 */
[----:B------:R-:W2:Y:S02]  /*0170*/  @!P0 LDG.E R7, desc[UR6][R4.64] ;  /* 0x0000000604078981 */ /* 0x000ea4000c1e1900 */
[----:B--2---:R-:W-:-:S05]  /*0180*/  IMAD.IADD R7, R2, 0x1, R7 ;  /* 0x0000000102077824 */ /* 0x004fca00078e0207 */
[----:B------:R1:W-:Y:S01]  /*0190*/  STS [R0], R7 ;  /* 0x0000000700007388 */ /* 0x0003e20000000800 */
[----:B------:R-:W-:Y:S05]  /*01a0*/  BRA `(.L_x_2) ;  /* 0x0000000000047947 */ /* 0x000fea0003800000 */
.L_x_1:
[----:B------:R0:W-:Y:S02]  /*01b0*/  STS [R0], RZ ;  /* 0x000000ff00007388 */ /* 0x0001e40000000800 */
.L_x_2:
[----:B------:R-:W-:Y:S05]  /*01c0*/  BSYNC.RECONVERGENT B0 ;  /* 0x0000000000007941 */ /* 0x000fea0003800200 */
.L_x_0:
[----:B------:R-:W-:Y:S01]  /*01d0*/  BAR.SYNC.DEFER_BLOCKING 0x0 ;  /* 0x0000000000007b1d */ /* 0x000fe20000010000 */
[----:B------:R-:W-:Y:S02]  /*01e0*/  ISETP.GE.U32.AND P1, PT, R6, 0x2, PT ;  /* 0x000000020600780c */ /* 0x000fe40003f26070 */
[----:B------:R-:W-:-:S11]  /*01f0*/  ISETP.NE.AND P0, PT, R9, RZ, PT ;  /* 0x000000ff0900720c */ /* 0x000fd60003f05270 */
[----:B------:R-:W-:Y:S05]  /*0200*/  @!P1 BRA `(.L_x_3) ;  /* 0x00000000002c9947 */ /* 0x000fea0003800000 */
.L_x_4:
[----:B------:R-:W-:-:S04]  /*0210*/  SHF.R.U32.HI R4, RZ, 0x1, R6 ;  /* 0x00000001ff047819 */ /* 0x000fc80000011606 */
[----:B------:R-:W-:-:S13]  /*0220*/  ISETP.GE.U32.AND P1, PT, R9, R4, PT ;  /* 0x000000040900720c */ /* 0x000fda0003f26070 */
[----:B------:R-:W-:Y:S01]  /*0230*/  @!P1 LEA R2, R4, R0, 0x2 ;  /* 0x0000000004029211 */ /* 0x000fe200078e10ff */
[----:B------:R-:W-:Y:S05]  /*0240*/  @!P1 LDS R3, [R0] ;  /* 0x0000000000039984 */ /* 0x000fea0000000800 */
[----:B------:R-:W2:Y:S02]  /*0250*/  @!P1 LDS R2, [R2] ;  /* 0x0000000002029984 */ /* 0x000ea40000000800 */
[----:B--2---:R-:W-:-:S05]  /*0260*/  @!P1 IMAD.IADD R3, R2, 0x1, R3 ;  /* 0x0000000102039824 */ /* 0x004fca00078e0203 */
[----:B------:R2:W-:Y:S01]  /*0270*/  @!P1 STS [R0], R3 ;  /* 0x0000000300009388 */ /* 0x0005e20000000800 */
[----:B------:R-:W-:Y:S01]  /*0280*/  BAR.SYNC.DEFER_BLOCKING 0x0 ;  /* 0x0000000000007b1d */ /* 0x000fe20000010000 */
[----:B------:R-:W-:Y:S02]  /*0290*/  ISETP.GT.U32.AND P1, PT, R6, 0x3, PT ;  /* 0x000000030600780c */ /* 0x000fe40003f24070 */
[----:B------:R-:W-:-:S11]  /*02a0*/  MOV R6, R4 ;  /* 0x0000000400067202 */ /* 0x000fd60000000f00 */
[----:B--2---:R-:W-:Y:S05]  /*02b0*/  @P1 BRA `(.L_x_4) ;  /* 0xfffffffc00d41947 */ /* 0x004fea000383ffff */
.L_x_3:
[----:B------:R-:W-:Y:S05]  /*02c0*/  @P0 EXIT ;  /* 0x000000000000094d */ /* 0x000fea0003800000 */
[----:B------:R-:W2:Y:S01]  /*02d0*/  S2UR UR5, SR_CgaCtaId ;  /* 0x00000000000579c3 */ /* 0x000ea20000008800 */
[----:B------:R-:W-:-:S07]  /*02e0*/  UMOV UR4, 0x400 ;  /* 0x0000040000047882 */ /* 0x000fce0000000000 */
[----:B------:R-:W3:Y:S01]  /*02f0*/  LDC.64 R2, c[0x0][0x388] ;  /* 0x0000e200ff027b82 */ /* 0x000ee20000000a00 */
[----:B--2---:R-:W-:Y:S01]  /*0300*/  ULEA UR4, UR5, UR4, 0x18 ;  /* 0x0000000405047291 */ /* 0x004fe2000f8ec0ff */
[----:B---3--:R-:W-:-:S08]  /*0310*/  IMAD.WIDE.U32 R2, R11, 0x4, R2 ;  /* 0x000000040b027825 */ /* 0x008fd000078e0002 */
[----:B------:R-:W2:Y:S04]  /*0320*/  LDS R5, [UR4] ;  /* 0x00000004ff057984 */ /* 0x000ea80008000800 */
[----:B--2---:R-:W-:Y:S01]  /*0330*/  STG.E desc[UR6][R2.64], R5 ;  /* 0x0000000502007986 */ /* 0x004fe2000c101906 */
[----:B------:R-:W-:Y:S05]  /*0340*/  EXIT ;  /* 0x000000000000794d */ /* 0x000fea0003800000 */
.L_x_5:
[----:B------:R-:W-:-:S00]  /*0350*/  BRA `(.L_x_5) ;  /* 0xfffffffc00fc7947 */ /* 0x000fc0000383ffff */
[----:B------:R-:W-:-:S00]  /*0360*/  NOP ;  /* 0x0000000000007918 */ /* 0x000fc00000000000 */
        /* <DEDUP_REMOVED lines=9> */
.L_x_15:


//--------------------- .text._Z7reduce3PiS_i     --------------------------
	.section	.text._Z7reduce3PiS_i,"ax",@progbits
	.align	128
        .global         _Z7reduce3PiS_i
        .type           _Z7reduce3PiS_i,@function
        .size           _Z7reduce3PiS_i,(.L_x_16 - _Z7reduce3PiS_i)
        .other          _Z7reduce3PiS_i,@"STO_CUDA_ENTRY STV_DEFAULT"
_Z7reduce3PiS_i:
.text._Z7reduce3PiS_i:
[----:B------:R-:W-:Y:S01]  /*0000*/  LDC R1, c[0x0][0x37c] ;  /* 0x0000df00ff017b82 */ /* 0x000fe20000000800 */
[----:B------:R-:W0:Y:S01]  /*0010*/  S2R R6, SR_TID.X ;  /* 0x0000000000067919 */ /* 0x000e220000002100 */
[----:B------:R-:W0:Y:S01]  /*0020*/  LDCU UR8, c[0x0][0x360] ;  /* 0x00006c00ff0877ac */ /* 0x000e220008000800 */
[----:B------:R-:W-:Y:S01]  /*0030*/  IMAD.MOV.U32 R4, RZ, RZ, RZ ;  /* 0x000000ffff047224 */ /* 0x000fe200078e00ff */
[----:B------:R-:W0:Y:S01]  /*0040*/  S2R R7, SR_CTAID.X ;  /* 0x0000000000077919 */ /* 0x000e220000002500 */
[----:B------:R-:W1:Y:S01]  /*0050*/  LDCU UR4, c[0x0][0x390] ;  /* 0x00007200ff0477ac */ /* 0x000e620008000800 */
[----:B------:R-:W2:Y:S01]  /*0060*/  LDCU.64 UR6, c[0x0][0x358] ;  /* 0x00006b00ff0677ac */ /* 0x000ea20008000a00 */
[----:B0-----:R-:W-:-:S05]  /*0070*/  IMAD R5, R7, UR8, R6 ;  /* 0x0000000807057c24 */ /* 0x001fca000f8e0206 */
[----:B-1----:R-:W-:-:S13]  /*0080*/  ISETP.GE.U32.AND P0, PT, R5, UR4, PT ;  /* 0x0000000405007c0c */ /* 0x002fda000bf06070 */
[----:B------:R-:W0:Y:S02]  /*0090*/  @!P0 LDC.64 R2, c[0x0][0x380] ;  /* 0x0000e000ff028b82 */ /* 0x000e240000000a00 */
[----:B0-----:R-:W-:-:S05]  /*00a0*/  @!P0 IMAD.WIDE.U32 R2, R5, 0x4, R2 ;  /* 0x0000000405028825 */ /* 0x001fca00078e0002 */
[----:B--2---:R-:W2:Y:S01]  /*00b0*/  @!P0 LDG.E R4, desc[UR6][R2.64] ;  /* 0x0000000602048981 */ /* 0x004ea2000c1e1900 */
[----:B------:R-:W0:Y:S01]  /*00c0*/  S2UR UR5, SR_CgaCtaId ;  /* 0x00000000000579c3 */ /* 0x000e220000008800 */
[----:B------:R-:W-:Y:S01]  /*00d0*/  IMAD.U32 R0, RZ, RZ, UR8 ;  /* 0x00000008ff007e24 */ /* 0x000fe2000f8e00ff */
[----:B------:R-:W-:Y:S01]  /*00e0*/  UMOV UR4, 0x400 ;  /* 0x0000040000047882 */ /* 0x000fe20000000000 */
[----:B------:R-:W-:-:S03]  /*00f0*/  ISETP.NE.AND P0, PT, R6, RZ, PT ;  /* 0x000000ff0600720c */ /* 0x000fc60003f05270 */
[----:B------:R-:W-:Y:S01]  /*0100*/  ISETP.GE.U32.AND P1, PT, R0, 0x2, PT ;  /* 0x000000020000780c */ /* 0x000fe20003f26070 */
[----:B0-----:R-:W-:-:S06]  /*0110*/  ULEA UR4, UR5, UR4, 0x18 ;  /* 0x0000000405047291 */ /* 0x001fcc000f8ec0ff */
[----:B------:R-:W-:-:S05]  /*0120*/  LEA R5, R6, UR4, 0x2 ;  /* 0x0000000406057c11 */ /* 0x000fca000f8e10ff */
[----:B--2---:R0:W-:Y:S01]  /*0130*/  STS [R5], R4 ;  /* 0x0000000405007388 */ /* 0x0041e20000000800 */
[----:B------:R-:W-:Y:S06]  /*0140*/  BAR.SYNC.DEFER_BLOCKING 0x0 ;  /* 0x0000000000007b1d */ /* 0x000fec0000010000 */
[----:B------:R-:W-:Y:S05]  /*0150*/  @!P1 BRA `(.L_x_6) ;  /* 0x00000000002c9947 */ /* 0x000fea0003800000 */
.L_x_7:
[----:B------:R-:W-:-:S04]  /*0160*/  SHF.R.U32.HI R8, RZ, 0x1, R0 ;  /* 0x00000001ff087819 */ /* 0x000fc80000011600 */
[----:B------:R-:W-:-:S13]  /*0170*/  ISETP.GE.U32.AND P1, PT, R6, R8, PT ;  /* 0x000000080600720c */ /* 0x000fda0003f26070 */
[----:B------:R-:W-:Y:S01]  /*0180*/  @!P1 LEA R2, R8, R5, 0x2 ;  /* 0x0000000508029211 */ /* 0x000fe200078e10ff */
[----:B------:R-:W-:Y:S05]  /*0190*/  @!P1 LDS R3, [R5] ;  /* 0x0000000005039984 */ /* 0x000fea0000000800 */
[----:B------:R-:W0:Y:S02]  /*01a0*/  @!P1 LDS R2, [R2] ;  /* 0x0000000002029984 */ /* 0x000e240000000800 */
[----:B0-----:R-:W-:-:S05]  /*01b0*/  @!P1 IMAD.IADD R4, R2, 0x1, R3 ;  /* 0x0000000102049824 */ /* 0x001fca00078e0203 */
[----:B------:R1:W-:Y:S01]  /*01c0*/  @!P1 STS [R5], R4 ;  /* 0x0000000405009388 */ /* 0x0003e20000000800 */
[----:B------:R-:W-:Y:S01]  /*01d0*/  BAR.SYNC.DEFER_BLOCKING 0x0 ;  /* 0x0000000000007b1d */ /* 0x000fe20000010000 */
[----:B------:R-:W-:Y:S02]  /*01e0*/  ISETP.GT.U32.AND P1, PT, R0, 0x3, PT ;  /* 0x000000030000780c */ /* 0x000fe40003f24070 */
[----:B------:R-:W-:-:S11]  /*01f0*/  MOV R0, R8 ;  /* 0x0000000800007202 */ /* 0x000fd60000000f00 */
[----:B-1----:R-:W-:Y:S05]  /*0200*/  @P1 BRA `(.L_x_7) ;  /* 0xfffffffc00d41947 */ /* 0x002fea000383ffff */
.L_x_6:
[----:B------:R-:W-:Y:S05]  /*0210*/  @P0 EXIT ;  /* 0x000000000000094d */ /* 0x000fea0003800000 */
[----:B------:R-:W1:Y:S01]  /*0220*/  S2UR UR5, SR_CgaCtaId ;  /* 0x00000000000579c3 */ /* 0x000e620000008800 */
[----:B------:R-:W-:-:S07]  /*0230*/  UMOV UR4, 0x400 ;  /* 0x0000040000047882 */ /* 0x000fce0000000000 */
[----:B------:R-:W2:Y:S01]  /*0240*/  LDC.64 R2, c[0x0][0x388] ;  /* 0x0000e200ff027b82 */ /* 0x000ea20000000a00 */
[----:B-1----:R-:W-:Y:S01]  /*0250*/  ULEA UR4, UR5, UR4, 0x18 ;  /* 0x0000000405047291 */ /* 0x002fe2000f8ec0ff */
[----:B--2---:R-:W-:-:S08]  /*0260*/  IMAD.WIDE.U32 R2, R7, 0x4, R2 ;  /* 0x0000000407027825 */ /* 0x004fd000078e0002 */
[----:B0-----:R-:W0:Y:S04]  /*0270*/  LDS R5, [UR4] ;  /* 0x00000004ff057984 */ /* 0x001e280008000800 */
[----:B0-----:R-:W-:Y:S01]  /*0280*/  STG.E desc[UR6][R2.64], R5 ;  /* 0x0000000502007986 */ /* 0x001fe2000c101906 */
[----:B------:R-:W-:Y:S05]  /*0290*/  EXIT ;  /* 0x000000000000794d */ /* 0x000fea0003800000 */
.L_x_8:
        /* <DEDUP_REMOVED lines=14> */
.L_x_16:


//--------------------- .text._Z7reduce2PiS_i     --------------------------
	.section	.text._Z7reduce2PiS_i,"ax",@progbits
	.align	128
        .global         _Z7reduce2PiS_i
        .type           _Z7reduce2PiS_i,@function
        .size           _Z7reduce2PiS_i,(.L_x_17 - _Z7reduce2PiS_i)
        .other          _Z7reduce2PiS_i,@"STO_CUDA_ENTRY STV_DEFAULT"
_Z7reduce2PiS_i:
.text._Z7reduce2PiS_i:
        /* <DEDUP_REMOVED lines=13> */
[----:B------:R-:W-:Y:S01]  /*00d0*/  UMOV UR4, 0x400 ;  /* 0x0000040000047882 */ /* 0x000fe20000000000 */
[----:B------:R-:W-:Y:S01]  /*00e0*/  UISETP.GE.U32.AND UP0, UPT, UR7, 0x2, UPT ;  /* 0x000000020700788c */ /* 0x000fe2000bf06070 */
[----:B------:R-:W-:Y:S01]  /*00f0*/  ISETP.NE.AND P1, PT, R4, RZ, PT ;  /* 0x000000ff0400720c */ /* 0x000fe20003f25270 */
[----:B0-----:R-:W-:-:S06]  /*0100*/  ULEA UR4, UR5, UR4, 0x18 ;  /* 0x0000000405047291 */ /* 0x001fcc000f8ec0ff */
[----:B------:R-:W-:-:S05]  /*0110*/  LEA R5, R4, UR4, 0x2 ;  /* 0x0000000404057c11 */ /* 0x000fca000f8e10ff */
[----:B--2---:R0:W-:Y:S01]  /*0120*/  STS [R5], R0 ;  /* 0x0000000005007388 */ /* 0x0041e20000000800 */
[----:B------:R-:W-:Y:S06]  /*0130*/  BAR.SYNC.DEFER_BLOCKING 0x0 ;  /* 0x0000000000007b1d */ /* 0x000fec0000010000 */
[----:B------:R-:W-:Y:S05]  /*0140*/  BRA.U !UP0, `(.L_x_9) ;  /* 0x00000001083c7547 */ /* 0x000fea000b800000 */
[----:B------:R-:W-:-:S05]  /*0150*/  UMOV UR5, 0x1 ;  /* 0x0000000100057882 */ /* 0x000fca0000000000 */
.L_x_10:
[----:B------:R-:W-:-:S04]  /*0160*/  USHF.L.U32 UR6, UR5, 0x1, URZ ;  /* 0x0000000105067899 */ /* 0x000fc800080006ff */
[----:B------:R-:W-:Y:S02]  /*0170*/  UISETP.GE.U32.AND UP0, UPT, UR6, UR7, UPT ;  /* 0x000000070600728c */ /* 0x000fe4000bf06070 */
[----:B-1----:R-:W-:-:S05]  /*0180*/  IMAD R2, R4, UR6, RZ ;  /* 0x0000000604027c24 */ /* 0x002fca000f8e02ff */
[----:B------:R-:W-:-:S13]  /*0190*/  ISETP.GE.U32.AND P0, PT, R2, UR7, PT ;  /* 0x0000000702007c0c */ /* 0x000fda000bf06070 */
[C---:B0-----:R-:W-:Y:S01]  /*01a0*/  @!P0 IADD3 R0, PT, PT, R2.reuse, UR5, RZ ;  /* 0x0000000502008c10 */ /* 0x041fe2000fffe0ff */
[----:B------:R-:W-:Y:S01]  /*01b0*/  UMOV UR5, UR6 ;  /* 0x0000000600057c82 */ /* 0x000fe20008000000 */
[----:B------:R-:W-:Y:S02]  /*01c0*/  @!P0 LEA R2, R2, UR4, 0x2 ;  /* 0x0000000402028c11 */ /* 0x000fe4000f8e10ff */
[----:B------:R-:W-:-:S03]  /*01d0*/  @!P0 LEA R0, R0, UR4, 0x2 ;  /* 0x0000000400008c11 */ /* 0x000fc6000f8e10ff */
[----:B------:R-:W-:Y:S04]  /*01e0*/  @!P0 LDS R3, [R2] ;  /* 0x0000000002038984 */ /* 0x000fe80000000800 */
[----:B------:R-:W0:Y:S02]  /*01f0*/  @!P0 LDS R0, [R0] ;  /* 0x0000000000008984 */ /* 0x000e240000000800 */
[----:B0-----:R-:W-:-:S05]  /*0200*/  @!P0 IMAD.IADD R3, R0, 0x1, R3 ;  /* 0x0000000100038824 */ /* 0x001fca00078e0203 */
[----:B------:R1:W-:Y:S01]  /*0210*/  @!P0 STS [R2], R3 ;  /* 0x0000000302008388 */ /* 0x0003e20000000800 */
[----:B------:R-:W-:Y:S06]  /*0220*/  BAR.SYNC.DEFER_BLOCKING 0x0 ;  /* 0x0000000000007b1d */ /* 0x000fec0000010000 */
[----:B------:R-:W-:Y:S05]  /*0230*/  BRA.U !UP0, `(.L_x_10) ;  /* 0xfffffffd08c87547 */ /* 0x000fea000b83ffff */
.L_x_9:
[----:B------:R-:W-:Y:S05]  /*0240*/  @P1 EXIT ;  /* 0x000000000000194d */ /* 0x000fea0003800000 */
[----:B------:R-:W2:Y:S01]  /*0250*/  S2UR UR5, SR_CgaCtaId ;  /* 0x00000000000579c3 */ /* 0x000ea20000008800 */
[----:B------:R-:W-:-:S07]  /*0260*/  UMOV UR4, 0x400 ;  /* 0x0000040000047882 */ /* 0x000fce0000000000 */
[----:B-1----:R-:W1:Y:S01]  /*0270*/  LDC.64 R2, c[0x0][0x388] ;  /* 0x0000e200ff027b82 */ /* 0x002e620000000a00 */
[----:B--2---:R-:W-:Y:S01]  /*0280*/  ULEA UR4, UR5, UR4, 0x18 ;  /* 0x0000000405047291 */ /* 0x004fe2000f8ec0ff */
[----:B-1----:R-:W-:-:S08]  /*0290*/  IMAD.WIDE.U32 R2, R7, 0x4, R2 ;  /* 0x0000000407027825 */ /* 0x002fd000078e0002 */
[----:B0-----:R-:W0:Y:S04]  /*02a0*/  LDS R5, [UR4] ;  /* 0x00000004ff057984 */ /* 0x001e280008000800 */
[----:B0-----:R-:W-:Y:S01]  /*02b0*/  STG.E desc[UR8][R2.64], R5 ;  /* 0x0000000502007986 */ /* 0x001fe2000c101908 */
[----:B------:R-:W-:Y:S05]  /*02c0*/  EXIT ;  /* 0x000000000000794d */ /* 0x000fea0003800000 */
.L_x_11:
        /* <DEDUP_REMOVED lines=11> */
.L_x_17:


//--------------------- .text._Z7reduce1PiS_i     --------------------------
	.section	.text._Z7reduce1PiS_i,"ax",@progbits
	.align	128
        .global         _Z7reduce1PiS_i
        .type           _Z7reduce1PiS_i,@function
        .size           _Z7reduce1PiS_i,(.L_x_18 - _Z7reduce1PiS_i)
        .other          _Z7reduce1PiS_i,@"STO_CUDA_ENTRY STV_DEFAULT"
_Z7reduce1PiS_i:
.text._Z7reduce1PiS_i:
        /* <DEDUP_REMOVED lines=21> */
[----:B0-----:R-:W-:-:S07]  /*0150*/  HFMA2 R0, -RZ, RZ, 0, 5.9604644775390625e-08 ;  /* 0x00000001ff007431 */ /* 0x001fce00000001ff */
.L_x_13:
[----:B------:R-:W-:-:S05]  /*0160*/  IMAD.SHL.U32 R8, R0, 0x2, RZ ;  /* 0x0000000200087824 */ /* 0x000fca00078e00ff */
[----:B------:R-:W-:-:S04]  /*0170*/  IADD3 R2, PT, PT, R8, -0x1, RZ ;  /* 0xffffffff08027810 */ /* 0x000fc80007ffe0ff */
[----:B------:R-:W-:-:S13]  /*0180*/  LOP3.LUT P1, RZ, R2, R7, RZ, 0xc0, !PT ;  /* 0x0000000702ff7212 */ /* 0x000fda000782c0ff */
[----:B------:R-:W-:Y:S01]  /*0190*/  @!P1 IMAD R2, R0, 0x4, R5 ;  /* 0x0000000400029824 */ /* 0x000fe200078e0205 */
[----:B------:R-:W-:Y:S01]  /*01a0*/  @!P1 LDS R3, [R5] ;  /* 0x0000000005039984 */ /* 0x000fe20000000800 */
[----:B------:R-:W-:-:S04]  /*01b0*/  IMAD.MOV.U32 R0, RZ, RZ, R8 ;  /* 0x000000ffff007224 */ /* 0x000fc800078e0008 */
[----:B------:R-:W0:Y:S02]  /*01c0*/  @!P1 LDS R2, [R2] ;  /* 0x0000000002029984 */ /* 0x000e240000000800 */
[----:B0-----:R-:W-:-:S05]  /*01d0*/  @!P1 IADD3 R4, PT, PT, R2, R3, RZ ;  /* 0x0000000302049210 */ /* 0x001fca0007ffe0ff */
[----:B------:R1:W-:Y:S01]  /*01e0*/  @!P1 STS [R5], R4 ;  /* 0x0000000405009388 */ /* 0x0003e20000000800 */
[----:B------:R-:W-:Y:S01]  /*01f0*/  BAR.SYNC.DEFER_BLOCKING 0x0 ;  /* 0x0000000000007b1d */ /* 0x000fe20000010000 */
[----:B------:R-:W-:-:S13]  /*0200*/  ISETP.GE.U32.AND P1, PT, R8, UR8, PT ;  /* 0x0000000808007c0c */ /* 0x000fda000bf26070 */
[----:B-1----:R-:W-:Y:S05]  /*0210*/  @!P1 BRA `(.L_x_13) ;  /* 0xfffffffc00d09947 */ /* 0x002fea000383ffff */
.L_x_12:
        /* <DEDUP_REMOVED lines=9> */
.L_x_14:
        /* <DEDUP_REMOVED lines=13> */
.L_x_18:


//--------------------- .nv.shared._Z7reduce4PiS_i --------------------------
	.section	.nv.shared._Z7reduce4PiS_i,"aw",@nobits
	.sectionflags	@""
	.align	16
	.zero		1024


//--------------------- .nv.shared.reserved.0     --------------------------
	.section	.nv.shared.reserved.0,"aw",@nobits
	.weak		__nv_reservedSMEM_offset_0_alias
	.size		__nv_reservedSMEM_offset_0_alias, 0, 64
	.other		__nv_reservedSMEM_offset_0_alias,@"STO_CUDA_RESERVED_SHARED STV_DEFAULT"
__nv_reservedSMEM_offset_0_alias:
	.zero		0
	.zero		64


//--------------------- .nv.shared._Z7reduce3PiS_i --------------------------
	.section	.nv.shared._Z7reduce3PiS_i,"aw",@nobits
	.sectionflags	@""
	.align	16
	.zero		1024


//--------------------- .nv.shared._Z7reduce2PiS_i --------------------------
	.section	.nv.shared._Z7reduce2PiS_i,"aw",@nobits
	.sectionflags	@""
	.align	16
	.zero		1024


//--------------------- .nv.shared._Z7reduce1PiS_i --------------------------
	.section	.nv.shared._Z7reduce1PiS_i,"aw",@nobits
	.sectionflags	@""
	.align	16
	.zero		1024


//--------------------- .nv.constant0._Z7reduce4PiS_i --------------------------
	.section	.nv.constant0._Z7reduce4PiS_i,"a",@progbits
	.sectionflags	@""
	.align	4
.nv.constant0._Z7reduce4PiS_i:
	.zero		916


//--------------------- .nv.constant0._Z7reduce3PiS_i --------------------------
	.section	.nv.constant0._Z7reduce3PiS_i,"a",@progbits
	.sectionflags	@""
	.align	4
.nv.constant0._Z7reduce3PiS_i:
	.zero		916


//--------------------- .nv.constant0._Z7reduce2PiS_i --------------------------
	.section	.nv.constant0._Z7reduce2PiS_i,"a",@progbits
	.sectionflags	@""
	.align	4
.nv.constant0._Z7reduce2PiS_i:
	.zero		916


//--------------------- .nv.constant0._Z7reduce1PiS_i --------------------------
	.section	.nv.constant0._Z7reduce1PiS_i,"a",@progbits
	.sectionflags	@""
	.align	4
.nv.constant0._Z7reduce1PiS_i:
	.zero		916


//--------------------- SYMBOLS --------------------------

	.type		.nv.reservedSmem.offset0,@object
	.size		.nv.reservedSmem.offset0,0x4
	.type		.nv.reservedSmem.cap,@object
	.size		.nv.reservedSmem.cap,0x4
